//
// Generated by NVIDIA NVVM Compiler
//
// Compiler Build ID: CL-36424714
// Cuda compilation tools, release 13.0, V13.0.88
// Based on NVVM 20.0.0
//

.version 9.0
.target sm_100
.address_size 64

	// .globl	_Z6streamPfS_Ph

.visible .entry _Z6streamPfS_Ph(
	.param .u64 .ptr .align 1 _Z6streamPfS_Ph_param_0,
	.param .u64 .ptr .align 1 _Z6streamPfS_Ph_param_1,
	.param .u64 .ptr .align 1 _Z6streamPfS_Ph_param_2
)
{


	ret;

}


// ===== COMPILED SASS (sm_100) =====

	.target	sm_100

	.elftype	@"ET_EXEC"


//--------------------- .note.nv.tkinfo           --------------------------
	.section	.note.nv.tkinfo,"",@"SHT_NOTE"
	.sectionflags	@"SHF_NOTE_NV_TKINFO"
	.tkinfo
        /*0018*/ 	.word	0x00000002
        /*0030*/ 	.string	""
        /*0030*/ 	.string	"ptxas"
        /*0030*/ 	.string	"Cuda compilation tools, release 13.0, V13.0.88"
        /*0030*/ 	.string	"Build cuda_13.0.r13.0/compiler.36424714_0"
        /*0030*/ 	.string	"-arch sm_100 -m 64 "



//--------------------- .note.nv.cuinfo           --------------------------
	.section	.note.nv.cuinfo,"",@"SHT_NOTE"
	.sectionflags	@"SHF_NOTE_NV_CUINFO"
        /*0018*/ 	.short	0x0002
        /*001a*/ 	.short	0x0064
        /*001c*/ 	.short	0x0082
	.zero		2


//--------------------- .nv.info                  --------------------------
	.section	.nv.info,"",@"SHT_CUDA_INFO"
	.align	4


	//----- nvinfo : EIATTR_REGCOUNT
	.align		4
        /*0000*/ 	.byte	0x04, 0x2f
        /*0002*/ 	.short	(.L_1 - .L_0)
	.align		4
.L_0:
        /*0004*/ 	.word	index@(_Z6streamPfS_Ph)
        /*0008*/ 	.word	0x00000004


	//----- nvinfo : EIATTR_FRAME_SIZE
	.align		4
.L_1:
        /*000c*/ 	.byte	0x04, 0x11
        /*000e*/ 	.short	(.L_3 - .L_2)
	.align		4
.L_2:
        /*0010*/ 	.word	index@(_Z6streamPfS_Ph)
        /*0014*/ 	.word	0x00000000


	//----- nvinfo : EIATTR_MIN_STACK_SIZE
	.align		4
.L_3:
        /*0018*/ 	.byte	0x04, 0x12
        /*001a*/ 	.short	(.L_5 - .L_4)
	.align		4
.L_4:
        /*001c*/ 	.word	index@(_Z6streamPfS_Ph)
        /*0020*/ 	.word	0x00000000
.L_5:


//--------------------- .nv.compat                --------------------------
	.section	.nv.compat,"",@"SHT_CUDA_COMPAT_INFO"
	.align	4
        /*0000*/ 	.byte	0x02, 0x09, 0x00, 0x00, 0x02, 0x02, 0x01, 0x00, 0x02, 0x05, 0x05, 0x00, 0x03, 0x07, 0x01, 0x01
        /*0010*/ 	.byte	0x02, 0x03, 0x00, 0x00, 0x02, 0x06, 0x01, 0x00, 0x04, 0x0b, 0x08, 0x00, 0x09, 0x00, 0x00, 0x00
        /*0020*/ 	.byte	0x00, 0x00, 0x00, 0x00


//--------------------- .nv.info._Z6streamPfS_Ph  --------------------------
	.section	.nv.info._Z6streamPfS_Ph,"",@"SHT_CUDA_INFO"
	.sectionflags	@""
	.align	4


	//----- nvinfo : EIATTR_CUDA_API_VERSION
	.align		4
        /*0000*/ 	.byte	0x04, 0x37
        /*0002*/ 	.short	(.L_7 - .L_6)
.L_6:
        /*0004*/ 	.word	0x00000082


	//----- nvinfo : EIATTR_KPARAM_INFO
	.align		4
.L_7:
        /*0008*/ 	.byte	0x04, 0x17
        /*000a*/ 	.short	(.L_9 - .L_8)
.L_8:
        /*000c*/ 	.word	0x00000000
        /*0010*/ 	.short	0x0002
        /*0012*/ 	.short	0x0010
        /*0014*/ 	.byte	0x00, 0xf5, 0x21, 0x00


	//----- nvinfo : EIATTR_KPARAM_INFO
	.align		4
.L_9:
        /*0018*/ 	.byte	0x04, 0x17
        /*001a*/ 	.short	(.L_11 - .L_10)
.L_10:
        /*001c*/ 	.word	0x00000000
        /*0020*/ 	.short	0x0001
        /*0022*/ 	.short	0x0008
        /*0024*/ 	.byte	0x00, 0xf5, 0x21, 0x00


	//----- nvinfo : EIATTR_KPARAM_INFO
	.align		4
.L_11:
        /*0028*/ 	.byte	0x04, 0x17
        /*002a*/ 	.short	(.L_13 - .L_12)
.L_12:
        /*002c*/ 	.word	0x00000000
        /*0030*/ 	.short	0x0000
        /*0032*/ 	.short	0x0000
        /*0034*/ 	.byte	0x00, 0xf5, 0x21, 0x00


	//----- nvinfo : EIATTR_SPARSE_MMA_MASK
	.align		4
.L_13:
        /*0038*/ 	.byte	0x03, 0x50
        /*003a*/ 	.short	0x0000


	//----- nvinfo : EIATTR_MAXREG_COUNT
	.align		4
        /*003c*/ 	.byte	0x03, 0x1b
        /*003e*/ 	.short	0x00ff


	//----- nvinfo : EIATTR_MERCURY_ISA_VERSION
	.align		4
        /*0040*/ 	.byte	0x03, 0x5f
        /*0042*/ 	.short	0x0101


	//----- nvinfo : EIATTR_VRC_CTA_INIT_COUNT
	.align		4
        /*0044*/ 	.byte	0x02, 0x4a
	.zero		1
	.zero		1


	//----- nvinfo : EIATTR_EXIT_INSTR_OFFSETS
	.align		4
        /*0048*/ 	.byte	0x04, 0x1c
        /*004a*/ 	.short	(.L_15 - .L_14)


	//   ....[0]....
.L_14:
        /*004c*/ 	.word	0x00000010


	//----- nvinfo : EIATTR_CBANK_PARAM_SIZE
	.align		4
.L_15:
        /*0050*/ 	.byte	0x03, 0x19
        /*0052*/ 	.short	0x0018


	//----- nvinfo : EIATTR_PARAM_CBANK
	.align		4
        /*0054*/ 	.byte	0x04, 0x0a
        /*0056*/ 	.short	(.L_17 - .L_16)
	.align		4
.L_16:
        /*0058*/ 	.word	index@(.nv.constant0._Z6streamPfS_Ph)
        /*005c*/ 	.short	0x0380
        /*005e*/ 	.short	0x0018


	//----- nvinfo : EIATTR_SW_WAR
	.align		4
.L_17:
        /*0060*/ 	.byte	0x04, 0x36
        /*0062*/ 	.short	(.L_19 - .L_18)
.L_18:
        /*0064*/ 	.word	0x00000008
.L_19:


//--------------------- .nv.callgraph             --------------------------
	.section	.nv.callgraph,"",@"SHT_CUDA_CALLGRAPH"
	.align	4
	.sectionentsize	8
	.align		4
        /*0000*/ 	.word	0x00000000
	.align		4
        /*0004*/ 	.word	0xffffffff
	.align		4
        /*0008*/ 	.word	0x00000000
	.align		4
        /*000c*/ 	.word	0xfffffffe
	.align		4
        /*0010*/ 	.word	0x00000000
	.align		4
        /*0014*/ 	.word	0xfffffffd
	.align		4
        /*0018*/ 	.word	0x00000000
	.align		4
        /*001c*/ 	.word	0xfffffffc


//--------------------- .text._Z6streamPfS_Ph     --------------------------
	.section	.text._Z6streamPfS_Ph,"ax",@progbits
	.align	128
        .global         _Z6streamPfS_Ph
        .type           _Z6streamPfS_Ph,@function
        .size           _Z6streamPfS_Ph,(.L_x_1 - _Z6streamPfS_Ph)
        .other          _Z6streamPfS_Ph,@"STO_CUDA_ENTRY STV_DEFAULT"
_Z6streamPfS_Ph:
.text._Z6streamPfS_Ph:
[----:B------:R-:W-:Y:S01]  /*0000*/  LDC R1, c[0x0][0x37c] ;  /* 0x0000df00ff017b82 */ /* 0x000fe20000000800 */
[----:B------:R-:W-:Y:S05]  /*0010*/  EXIT ;  /* 0x000000000000794d */ /* 0x000fea0003800000 */
.L_x_0:
[----:B------:R-:W-:-:S00]  /*0020*/  BRA `(.L_x_0) ;  /* 0xfffffffc00fc7947 */ /* 0x000fc0000383ffff */
[----:B------:R-:W-:-:S00]  /*0030*/  NOP ;  /* 0x0000000000007918 */ /* 0x000fc00000000000 */
        /* <DEDUP_REMOVED lines=12> */
.L_x_1:


//--------------------- .nv.shared.reserved.0     --------------------------
	.section	.nv.shared.reserved.0,"aw",@nobits
	.weak		__nv_reservedSMEM_offset_0_alias
	.size		__nv_reservedSMEM_offset_0_alias, 0, 64
	.other		__nv_reservedSMEM_offset_0_alias,@"STO_CUDA_RESERVED_SHARED STV_DEFAULT"
__nv_reservedSMEM_offset_0_alias:
	.zero		0
	.zero		64


//--------------------- .nv.constant0._Z6streamPfS_Ph --------------------------
	.section	.nv.constant0._Z6streamPfS_Ph,"a",@progbits
	.sectionflags	@""
	.align	4
.nv.constant0._Z6streamPfS_Ph:
	.zero		920


//--------------------- SYMBOLS --------------------------

	.type		.nv.reservedSmem.offset0,@object
	.size		.nv.reservedSmem.offset0,0x4
